//
// Generated by NVIDIA NVVM Compiler
//
// Compiler Build ID: CL-36424714
// Cuda compilation tools, release 13.0, V13.0.88
// Based on NVVM 20.0.0
//

.version 9.0
.target sm_100
.address_size 64

	// .globl	_Z25transformTrajectoryKerneliiiiPKfiPf
.global .align 4 .b8 __cudart_i2opi_f[24] = {65, 144, 67, 60, 153, 149, 98, 219, 192, 221, 52, 245, 209, 87, 39, 252, 41, 21, 68, 78, 110, 131, 249, 162};

.visible .entry _Z25transformTrajectoryKerneliiiiPKfiPf(
	.param .u32 _Z25transformTrajectoryKerneliiiiPKfiPf_param_0,
	.param .u32 _Z25transformTrajectoryKerneliiiiPKfiPf_param_1,
	.param .u32 _Z25transformTrajectoryKerneliiiiPKfiPf_param_2,
	.param .u32 _Z25transformTrajectoryKerneliiiiPKfiPf_param_3,
	.param .u64 .ptr .align 1 _Z25transformTrajectoryKerneliiiiPKfiPf_param_4,
	.param .u32 _Z25transformTrajectoryKerneliiiiPKfiPf_param_5,
	.param .u64 .ptr .align 1 _Z25transformTrajectoryKerneliiiiPKfiPf_param_6
)
{
	.local .align 4 .b8 	__local_depot0[28];
	.reg .b64 	%SP;
	.reg .b64 	%SPL;
	.reg .pred 	%p<22>;
	.reg .b32 	%r<102>;
	.reg .b32 	%f<59>;
	.reg .b64 	%rd<47>;
	.reg .b64 	%fd<5>;

	mov.u64 	%SPL, __local_depot0;
	ld.param.u32 	%r35, [_Z25transformTrajectoryKerneliiiiPKfiPf_param_0];
	ld.param.u32 	%r36, [_Z25transformTrajectoryKerneliiiiPKfiPf_param_1];
	ld.param.u32 	%r32, [_Z25transformTrajectoryKerneliiiiPKfiPf_param_2];
	ld.param.u32 	%r33, [_Z25transformTrajectoryKerneliiiiPKfiPf_param_3];
	ld.param.u64 	%rd17, [_Z25transformTrajectoryKerneliiiiPKfiPf_param_4];
	ld.param.u32 	%r34, [_Z25transformTrajectoryKerneliiiiPKfiPf_param_5];
	ld.param.u64 	%rd18, [_Z25transformTrajectoryKerneliiiiPKfiPf_param_6];
	add.u64 	%rd1, %SPL, 0;
	mov.u32 	%r37, %ctaid.x;
	mov.u32 	%r38, %ntid.x;
	mov.u32 	%r39, %tid.x;
	mad.lo.s32 	%r1, %r37, %r38, %r39;
	mov.u32 	%r40, %ctaid.y;
	mov.u32 	%r41, %ntid.y;
	mov.u32 	%r42, %tid.y;
	mad.lo.s32 	%r43, %r40, %r41, %r42;
	mov.u32 	%r44, %ctaid.z;
	mov.u32 	%r45, %ntid.z;
	mov.u32 	%r46, %tid.z;
	mad.lo.s32 	%r3, %r44, %r45, %r46;
	setp.ge.s32 	%p1, %r1, %r35;
	setp.ge.s32 	%p2, %r43, %r36;
	or.pred  	%p3, %p1, %p2;
	setp.ge.s32 	%p4, %r3, %r32;
	or.pred  	%p5, %p3, %p4;
	@%p5 bra 	$L__BB0_18;
	cvta.to.global.u64 	%rd20, %rd18;
	cvta.to.global.u64 	%rd21, %rd17;
	mad.lo.s32 	%r47, %r36, %r1, %r43;
	mad.lo.s32 	%r48, %r47, %r32, %r3;
	mul.lo.s32 	%r49, %r48, %r34;
	mul.wide.s32 	%rd22, %r49, 4;
	add.s64 	%rd2, %rd20, %rd22;
	ld.global.f32 	%f1, [%rd2];
	ld.global.f32 	%f2, [%rd2+4];
	mul.lo.s32 	%r50, %r33, %r1;
	mul.wide.s32 	%rd23, %r50, 4;
	add.s64 	%rd24, %rd21, %rd23;
	ld.global.f32 	%f3, [%rd24];
	ld.global.f32 	%f4, [%rd24+4];
	ld.global.f32 	%f5, [%rd24+24];
	mul.f32 	%f15, %f5, 0f3F22F983;
	cvt.rni.s32.f32 	%r101, %f15;
	cvt.rn.f32.s32 	%f16, %r101;
	fma.rn.f32 	%f17, %f16, 0fBFC90FDA, %f5;
	fma.rn.f32 	%f18, %f16, 0fB3A22168, %f17;
	fma.rn.f32 	%f58, %f16, 0fA7C234C5, %f18;
	abs.f32 	%f7, %f5;
	setp.ltu.f32 	%p6, %f7, 0f47CE4780;
	mov.u32 	%r97, %r101;
	mov.f32 	%f57, %f58;
	@%p6 bra 	$L__BB0_9;
	setp.neu.f32 	%p7, %f7, 0f7F800000;
	@%p7 bra 	$L__BB0_4;
	mov.f32 	%f21, 0f00000000;
	mul.rn.f32 	%f57, %f5, %f21;
	mov.b32 	%r97, 0;
	bra.uni 	$L__BB0_9;
$L__BB0_4:
	mov.b32 	%r5, %f5;
	shl.b32 	%r52, %r5, 8;
	or.b32  	%r6, %r52, -2147483648;
	mov.b64 	%rd43, 0;
	mov.b32 	%r94, 0;
	mov.u64 	%rd41, __cudart_i2opi_f;
	mov.u64 	%rd42, %rd1;
$L__BB0_5:
	.pragma "nounroll";
	ld.global.nc.u32 	%r53, [%rd41];
	mad.wide.u32 	%rd27, %r53, %r6, %rd43;
	shr.u64 	%rd43, %rd27, 32;
	st.local.u32 	[%rd42], %rd27;
	add.s32 	%r94, %r94, 1;
	add.s64 	%rd42, %rd42, 4;
	add.s64 	%rd41, %rd41, 4;
	setp.ne.s32 	%p8, %r94, 6;
	@%p8 bra 	$L__BB0_5;
	shr.u32 	%r54, %r5, 23;
	st.local.u32 	[%rd1+24], %rd43;
	and.b32  	%r9, %r54, 31;
	and.b32  	%r55, %r54, 224;
	add.s32 	%r56, %r55, -128;
	shr.u32 	%r57, %r56, 5;
	mul.wide.u32 	%rd28, %r57, 4;
	sub.s64 	%rd9, %rd1, %rd28;
	ld.local.u32 	%r95, [%rd9+24];
	ld.local.u32 	%r96, [%rd9+20];
	setp.eq.s32 	%p9, %r9, 0;
	@%p9 bra 	$L__BB0_8;
	shf.l.wrap.b32 	%r95, %r96, %r95, %r9;
	ld.local.u32 	%r58, [%rd9+16];
	shf.l.wrap.b32 	%r96, %r58, %r96, %r9;
$L__BB0_8:
	shr.u32 	%r59, %r95, 30;
	shf.l.wrap.b32 	%r60, %r96, %r95, 2;
	shl.b32 	%r61, %r96, 2;
	shr.u32 	%r62, %r60, 31;
	add.s32 	%r63, %r62, %r59;
	neg.s32 	%r64, %r63;
	setp.lt.s32 	%p10, %r5, 0;
	selp.b32 	%r97, %r64, %r63, %p10;
	xor.b32  	%r65, %r60, %r5;
	shr.s32 	%r66, %r60, 31;
	xor.b32  	%r67, %r66, %r60;
	xor.b32  	%r68, %r66, %r61;
	cvt.u64.u32 	%rd29, %r67;
	shl.b64 	%rd30, %rd29, 32;
	cvt.u64.u32 	%rd31, %r68;
	or.b64  	%rd32, %rd30, %rd31;
	cvt.rn.f64.s64 	%fd1, %rd32;
	mul.f64 	%fd2, %fd1, 0d3BF921FB54442D19;
	cvt.rn.f32.f64 	%f19, %fd2;
	neg.f32 	%f20, %f19;
	setp.lt.s32 	%p11, %r65, 0;
	selp.f32 	%f57, %f20, %f19, %p11;
$L__BB0_9:
	setp.ltu.f32 	%p12, %f7, 0f47CE4780;
	add.s32 	%r70, %r97, 1;
	mul.rn.f32 	%f22, %f57, %f57;
	and.b32  	%r71, %r97, 1;
	setp.eq.b32 	%p13, %r71, 1;
	selp.f32 	%f23, %f57, 0f3F800000, %p13;
	fma.rn.f32 	%f24, %f22, %f23, 0f00000000;
	fma.rn.f32 	%f25, %f22, 0f37CBAC00, 0fBAB607ED;
	selp.f32 	%f26, 0fB94D4153, %f25, %p13;
	selp.f32 	%f27, 0f3C0885E4, 0f3D2AAABB, %p13;
	fma.rn.f32 	%f28, %f26, %f22, %f27;
	selp.f32 	%f29, 0fBE2AAAA8, 0fBEFFFFFF, %p13;
	fma.rn.f32 	%f30, %f28, %f22, %f29;
	fma.rn.f32 	%f31, %f30, %f24, %f23;
	and.b32  	%r72, %r70, 2;
	setp.eq.s32 	%p14, %r72, 0;
	mov.f32 	%f32, 0f00000000;
	sub.f32 	%f33, %f32, %f31;
	selp.f32 	%f11, %f31, %f33, %p14;
	@%p12 bra 	$L__BB0_17;
	setp.neu.f32 	%p15, %f7, 0f7F800000;
	@%p15 bra 	$L__BB0_12;
	mov.f32 	%f36, 0f00000000;
	mul.rn.f32 	%f58, %f5, %f36;
	mov.b32 	%r101, 0;
	bra.uni 	$L__BB0_17;
$L__BB0_12:
	mov.b32 	%r18, %f5;
	shl.b32 	%r74, %r18, 8;
	or.b32  	%r19, %r74, -2147483648;
	mov.b64 	%rd46, 0;
	mov.b32 	%r98, 0;
	mov.u64 	%rd44, __cudart_i2opi_f;
	mov.u64 	%rd45, %rd1;
$L__BB0_13:
	.pragma "nounroll";
	ld.global.nc.u32 	%r75, [%rd44];
	mad.wide.u32 	%rd35, %r75, %r19, %rd46;
	shr.u64 	%rd46, %rd35, 32;
	st.local.u32 	[%rd45], %rd35;
	add.s32 	%r98, %r98, 1;
	add.s64 	%rd45, %rd45, 4;
	add.s64 	%rd44, %rd44, 4;
	setp.ne.s32 	%p16, %r98, 6;
	@%p16 bra 	$L__BB0_13;
	shr.u32 	%r76, %r18, 23;
	st.local.u32 	[%rd1+24], %rd46;
	and.b32  	%r22, %r76, 31;
	and.b32  	%r77, %r76, 224;
	add.s32 	%r78, %r77, -128;
	shr.u32 	%r79, %r78, 5;
	mul.wide.u32 	%rd36, %r79, 4;
	sub.s64 	%rd16, %rd1, %rd36;
	ld.local.u32 	%r99, [%rd16+24];
	ld.local.u32 	%r100, [%rd16+20];
	setp.eq.s32 	%p17, %r22, 0;
	@%p17 bra 	$L__BB0_16;
	shf.l.wrap.b32 	%r99, %r100, %r99, %r22;
	ld.local.u32 	%r80, [%rd16+16];
	shf.l.wrap.b32 	%r100, %r80, %r100, %r22;
$L__BB0_16:
	shr.u32 	%r81, %r99, 30;
	shf.l.wrap.b32 	%r82, %r100, %r99, 2;
	shl.b32 	%r83, %r100, 2;
	shr.u32 	%r84, %r82, 31;
	add.s32 	%r85, %r84, %r81;
	neg.s32 	%r86, %r85;
	setp.lt.s32 	%p18, %r18, 0;
	selp.b32 	%r101, %r86, %r85, %p18;
	xor.b32  	%r87, %r82, %r18;
	shr.s32 	%r88, %r82, 31;
	xor.b32  	%r89, %r88, %r82;
	xor.b32  	%r90, %r88, %r83;
	cvt.u64.u32 	%rd37, %r89;
	shl.b64 	%rd38, %rd37, 32;
	cvt.u64.u32 	%rd39, %r90;
	or.b64  	%rd40, %rd38, %rd39;
	cvt.rn.f64.s64 	%fd3, %rd40;
	mul.f64 	%fd4, %fd3, 0d3BF921FB54442D19;
	cvt.rn.f32.f64 	%f34, %fd4;
	neg.f32 	%f35, %f34;
	setp.lt.s32 	%p19, %r87, 0;
	selp.f32 	%f58, %f35, %f34, %p19;
$L__BB0_17:
	mul.rn.f32 	%f37, %f58, %f58;
	and.b32  	%r92, %r101, 1;
	setp.eq.b32 	%p20, %r92, 1;
	selp.f32 	%f38, 0f3F800000, %f58, %p20;
	fma.rn.f32 	%f39, %f37, %f38, 0f00000000;
	fma.rn.f32 	%f40, %f37, 0f37CBAC00, 0fBAB607ED;
	selp.f32 	%f41, %f40, 0fB94D4153, %p20;
	selp.f32 	%f42, 0f3D2AAABB, 0f3C0885E4, %p20;
	fma.rn.f32 	%f43, %f41, %f37, %f42;
	selp.f32 	%f44, 0fBEFFFFFF, 0fBE2AAAA8, %p20;
	fma.rn.f32 	%f45, %f43, %f37, %f44;
	fma.rn.f32 	%f46, %f45, %f39, %f38;
	and.b32  	%r93, %r101, 2;
	setp.eq.s32 	%p21, %r93, 0;
	mov.f32 	%f47, 0f00000000;
	sub.f32 	%f48, %f47, %f46;
	selp.f32 	%f49, %f46, %f48, %p21;
	mul.f32 	%f50, %f2, %f49;
	fma.rn.f32 	%f51, %f1, %f11, %f50;
	add.f32 	%f52, %f3, %f51;
	st.global.f32 	[%rd2], %f52;
	mul.f32 	%f53, %f2, %f11;
	mul.f32 	%f54, %f1, %f49;
	sub.f32 	%f55, %f53, %f54;
	add.f32 	%f56, %f4, %f55;
	st.global.f32 	[%rd2+4], %f56;
$L__BB0_18:
	ret;

}


// ===== COMPILED SASS (sm_100) =====

	.target	sm_100

	.elftype	@"ET_EXEC"


//--------------------- .note.nv.tkinfo           --------------------------
	.section	.note.nv.tkinfo,"",@"SHT_NOTE"
	.sectionflags	@"SHF_NOTE_NV_TKINFO"
	.tkinfo
        /*0018*/ 	.word	0x00000002
        /*0030*/ 	.string	""
        /*0030*/ 	.string	"ptxas"
        /*0030*/ 	.string	"Cuda compilation tools, release 13.0, V13.0.88"
        /*0030*/ 	.string	"Build cuda_13.0.r13.0/compiler.36424714_0"
        /*0030*/ 	.string	"-arch sm_100 -m 64 "



//--------------------- .note.nv.cuinfo           --------------------------
	.section	.note.nv.cuinfo,"",@"SHT_NOTE"
	.sectionflags	@"SHF_NOTE_NV_CUINFO"
        /*0018*/ 	.short	0x0002
        /*001a*/ 	.short	0x0064
        /*001c*/ 	.short	0x0082
	.zero		2


//--------------------- .nv.info                  --------------------------
	.section	.nv.info,"",@"SHT_CUDA_INFO"
	.align	4


	//----- nvinfo : EIATTR_REGCOUNT
	.align		4
        /*0000*/ 	.byte	0x04, 0x2f
        /*0002*/ 	.short	(.L_2 - .L_1)
	.align		4
.L_1:
        /*0004*/ 	.word	index@(_Z25transformTrajectoryKerneliiiiPKfiPf)
        /*0008*/ 	.word	0x0000001c


	//----- nvinfo : EIATTR_FRAME_SIZE
	.align		4
.L_2:
        /*000c*/ 	.byte	0x04, 0x11
        /*000e*/ 	.short	(.L_4 - .L_3)
	.align		4
.L_3:
        /*0010*/ 	.word	index@(_Z25transformTrajectoryKerneliiiiPKfiPf)
        /*0014*/ 	.word	0x00000000


	//----- nvinfo : EIATTR_MIN_STACK_SIZE
	.align		4
.L_4:
        /*0018*/ 	.byte	0x04, 0x12
        /*001a*/ 	.short	(.L_6 - .L_5)
	.align		4
.L_5:
        /*001c*/ 	.word	index@(_Z25transformTrajectoryKerneliiiiPKfiPf)
        /*0020*/ 	.word	0x00000000
.L_6:


//--------------------- .nv.compat                --------------------------
	.section	.nv.compat,"",@"SHT_CUDA_COMPAT_INFO"
	.align	4
        /*0000*/ 	.byte	0x02, 0x09, 0x00, 0x00, 0x02, 0x02, 0x01, 0x00, 0x02, 0x05, 0x05, 0x00, 0x03, 0x07, 0x01, 0x01
        /*0010*/ 	.byte	0x02, 0x03, 0x00, 0x00, 0x02, 0x06, 0x01, 0x00, 0x04, 0x0b, 0x08, 0x00, 0x01, 0x00, 0x00, 0x00
        /*0020*/ 	.byte	0x00, 0x00, 0x00, 0x00


//--------------------- .nv.info._Z25transformTrajectoryKerneliiiiPKfiPf --------------------------
	.section	.nv.info._Z25transformTrajectoryKerneliiiiPKfiPf,"",@"SHT_CUDA_INFO"
	.sectionflags	@""
	.align	4


	//----- nvinfo : EIATTR_CUDA_API_VERSION
	.align		4
        /*0000*/ 	.byte	0x04, 0x37
        /*0002*/ 	.short	(.L_8 - .L_7)
.L_7:
        /*0004*/ 	.word	0x00000082


	//----- nvinfo : EIATTR_KPARAM_INFO
	.align		4
.L_8:
        /*0008*/ 	.byte	0x04, 0x17
        /*000a*/ 	.short	(.L_10 - .L_9)
.L_9:
        /*000c*/ 	.word	0x00000000
        /*0010*/ 	.short	0x0006
        /*0012*/ 	.short	0x0020
        /*0014*/ 	.byte	0x00, 0xf5, 0x21, 0x00


	//----- nvinfo : EIATTR_KPARAM_INFO
	.align		4
.L_10:
        /*0018*/ 	.byte	0x04, 0x17
        /*001a*/ 	.short	(.L_12 - .L_11)
.L_11:
        /*001c*/ 	.word	0x00000000
        /*0020*/ 	.short	0x0005
        /*0022*/ 	.short	0x0018
        /*0024*/ 	.byte	0x00, 0xf0, 0x11, 0x00


	//----- nvinfo : EIATTR_KPARAM_INFO
	.align		4
.L_12:
        /*0028*/ 	.byte	0x04, 0x17
        /*002a*/ 	.short	(.L_14 - .L_13)
.L_13:
        /*002c*/ 	.word	0x00000000
        /*0030*/ 	.short	0x0004
        /*0032*/ 	.short	0x0010
        /*0034*/ 	.byte	0x00, 0xf5, 0x21, 0x00


	//----- nvinfo : EIATTR_KPARAM_INFO
	.align		4
.L_14:
        /*0038*/ 	.byte	0x04, 0x17
        /*003a*/ 	.short	(.L_16 - .L_15)
.L_15:
        /*003c*/ 	.word	0x00000000
        /*0040*/ 	.short	0x0003
        /*0042*/ 	.short	0x000c
        /*0044*/ 	.byte	0x00, 0xf0, 0x11, 0x00


	//----- nvinfo : EIATTR_KPARAM_INFO
	.align		4
.L_16:
        /*0048*/ 	.byte	0x04, 0x17
        /*004a*/ 	.short	(.L_18 - .L_17)
.L_17:
        /*004c*/ 	.word	0x00000000
        /*0050*/ 	.short	0x0002
        /*0052*/ 	.short	0x0008
        /*0054*/ 	.byte	0x00, 0xf0, 0x11, 0x00


	//----- nvinfo : EIATTR_KPARAM_INFO
	.align		4
.L_18:
        /*0058*/ 	.byte	0x04, 0x17
        /*005a*/ 	.short	(.L_20 - .L_19)
.L_19:
        /*005c*/ 	.word	0x00000000
        /*0060*/ 	.short	0x0001
        /*0062*/ 	.short	0x0004
        /*0064*/ 	.byte	0x00, 0xf0, 0x11, 0x00


	//----- nvinfo : EIATTR_KPARAM_INFO
	.align		4
.L_20:
        /*0068*/ 	.byte	0x04, 0x17
        /*006a*/ 	.short	(.L_22 - .L_21)
.L_21:
        /*006c*/ 	.word	0x00000000
        /*0070*/ 	.short	0x0000
        /*0072*/ 	.short	0x0000
        /*0074*/ 	.byte	0x00, 0xf0, 0x11, 0x00


	//----- nvinfo : EIATTR_SPARSE_MMA_MASK
	.align		4
.L_22:
        /*0078*/ 	.byte	0x03, 0x50
        /*007a*/ 	.short	0x0000


	//----- nvinfo : EIATTR_MAXREG_COUNT
	.align		4
        /*007c*/ 	.byte	0x03, 0x1b
        /*007e*/ 	.short	0x00ff


	//----- nvinfo : EIATTR_MERCURY_ISA_VERSION
	.align		4
        /*0080*/ 	.byte	0x03, 0x5f
        /*0082*/ 	.short	0x0101


	//----- nvinfo : EIATTR_VRC_CTA_INIT_COUNT
	.align		4
        /*0084*/ 	.byte	0x02, 0x4a
	.zero		1
	.zero		1


	//----- nvinfo : EIATTR_EXIT_INSTR_OFFSETS
	.align		4
        /*0088*/ 	.byte	0x04, 0x1c
        /*008a*/ 	.short	(.L_24 - .L_23)


	//   ....[0]....
.L_23:
        /*008c*/ 	.word	0x00000120


	//   ....[1]....
        /*0090*/ 	.word	0x000011c0


	//----- nvinfo : EIATTR_CRS_STACK_SIZE
	.align		4
.L_24:
        /*0094*/ 	.byte	0x04, 0x1e
        /*0096*/ 	.short	(.L_26 - .L_25)
.L_25:
        /*0098*/ 	.word	0x00000000


	//----- nvinfo : EIATTR_CBANK_PARAM_SIZE
	.align		4
.L_26:
        /*009c*/ 	.byte	0x03, 0x19
        /*009e*/ 	.short	0x0028


	//----- nvinfo : EIATTR_PARAM_CBANK
	.align		4
        /*00a0*/ 	.byte	0x04, 0x0a
        /*00a2*/ 	.short	(.L_28 - .L_27)
	.align		4
.L_27:
        /*00a4*/ 	.word	index@(.nv.constant0._Z25transformTrajectoryKerneliiiiPKfiPf)
        /*00a8*/ 	.short	0x0380
        /*00aa*/ 	.short	0x0028


	//----- nvinfo : EIATTR_SW_WAR
	.align		4
.L_28:
        /*00ac*/ 	.byte	0x04, 0x36
        /*00ae*/ 	.short	(.L_30 - .L_29)
.L_29:
        /*00b0*/ 	.word	0x00000008
.L_30:


//--------------------- .nv.callgraph             --------------------------
	.section	.nv.callgraph,"",@"SHT_CUDA_CALLGRAPH"
	.align	4
	.sectionentsize	8
	.align		4
        /*0000*/ 	.word	0x00000000
	.align		4
        /*0004*/ 	.word	0xffffffff
	.align		4
        /*0008*/ 	.word	0x00000000
	.align		4
        /*000c*/ 	.word	0xfffffffe
	.align		4
        /*0010*/ 	.word	0x00000000
	.align		4
        /*0014*/ 	.word	0xfffffffd
	.align		4
        /*0018*/ 	.word	0x00000000
	.align		4
        /*001c*/ 	.word	0xfffffffc


//--------------------- .nv.constant4             --------------------------
	.section	.nv.constant4,"a",@progbits
	.align	8
	.align		8
.nv.constant4:
        /*0000*/ 	.dword	__cudart_i2opi_f


//--------------------- .text._Z25transformTrajectoryKerneliiiiPKfiPf --------------------------
	.section	.text._Z25transformTrajectoryKerneliiiiPKfiPf,"ax",@progbits
	.align	128
        .global         _Z25transformTrajectoryKerneliiiiPKfiPf
        .type           _Z25transformTrajectoryKerneliiiiPKfiPf,@function
        .size           _Z25transformTrajectoryKerneliiiiPKfiPf,(.L_x_11 - _Z25transformTrajectoryKerneliiiiPKfiPf)
        .other          _Z25transformTrajectoryKerneliiiiPKfiPf,@"STO_CUDA_ENTRY STV_DEFAULT"
_Z25transformTrajectoryKerneliiiiPKfiPf:
.text._Z25transformTrajectoryKerneliiiiPKfiPf:
[----:B------:R-:W-:Y:S01]  /*0000*/  LDC R1, c[0x0][0x37c] ;  /* 0x0000df00ff017b82 */ /* 0x000fe20000000800 */
[----:B------:R-:W0:Y:S07]  /*0010*/  S2R R2, SR_TID.Y ;  /* 0x0000000000027919 */ /* 0x000e2e0000002200 */
[----:B------:R-:W1:Y:S01]  /*0020*/  LDC R0, c[0x0][0x360] ;  /* 0x0000d800ff007b82 */ /* 0x000e620000000800 */
[----:B------:R-:W2:Y:S01]  /*0030*/  LDCU.64 UR8, c[0x0][0x380] ;  /* 0x00007000ff0877ac */ /* 0x000ea20008000a00 */
[----:B------:R-:W1:Y:S01]  /*0040*/  S2R R3, SR_TID.X ;  /* 0x0000000000037919 */ /* 0x000e620000002100 */
[----:B------:R-:W3:Y:S01]  /*0050*/  LDCU UR10, c[0x0][0x388] ;  /* 0x00007100ff0a77ac */ /* 0x000ee20008000800 */
[----:B------:R-:W4:Y:S04]  /*0060*/  S2R R7, SR_TID.Z ;  /* 0x0000000000077919 */ /* 0x000f280000002300 */
[----:B------:R-:W0:Y:S08]  /*0070*/  S2UR UR5, SR_CTAID.Y ;  /* 0x00000000000579c3 */ /* 0x000e300000002600 */
[----:B------:R-:W0:Y:S08]  /*0080*/  LDC R5, c[0x0][0x364] ;  /* 0x0000d900ff057b82 */ /* 0x000e300000000800 */
[----:B------:R-:W1:Y:S08]  /*0090*/  S2UR UR4, SR_CTAID.X ;  /* 0x00000000000479c3 */ /* 0x000e700000002500 */
[----:B------:R-:W4:Y:S08]  /*00a0*/  S2UR UR6, SR_CTAID.Z ;  /* 0x00000000000679c3 */ /* 0x000f300000002700 */
[----:B------:R-:W4:Y:S01]  /*00b0*/  LDC R4, c[0x0][0x368] ;  /* 0x0000da00ff047b82 */ /* 0x000f220000000800 */
[----:B0-----:R-:W-:-:S05]  /*00c0*/  IMAD R5, R5, UR5, R2 ;  /* 0x0000000505057c24 */ /* 0x001fca000f8e0202 */
[----:B--2---:R-:W-:Y:S01]  /*00d0*/  ISETP.GE.AND P0, PT, R5, UR9, PT ;  /* 0x0000000905007c0c */ /* 0x004fe2000bf06270 */
[----:B-1----:R-:W-:-:S05]  /*00e0*/  IMAD R0, R0, UR4, R3 ;  /* 0x0000000400007c24 */ /* 0x002fca000f8e0203 */
[----:B------:R-:W-:Y:S01]  /*00f0*/  ISETP.GE.OR P0, PT, R0, UR8, P0 ;  /* 0x0000000800007c0c */ /* 0x000fe20008706670 */
[----:B----4-:R-:W-:-:S05]  /*0100*/  IMAD R4, R4, UR6, R7 ;  /* 0x0000000604047c24 */ /* 0x010fca000f8e0207 */
[----:B---3--:R-:W-:-:S13]  /*0110*/  ISETP.GE.OR P0, PT, R4, UR10, P0 ;  /* 0x0000000a04007c0c */ /* 0x008fda0008706670 */
[----:B------:R-:W-:Y:S05]  /*0120*/  @P0 EXIT ;  /* 0x000000000000094d */ /* 0x000fea0003800000 */
[----:B------:R-:W0:Y:S01]  /*0130*/  LDC.64 R10, c[0x0][0x390] ;  /* 0x0000e400ff0a7b82 */ /* 0x000e220000000a00 */
[----:B------:R-:W1:Y:S01]  /*0140*/  LDCU UR4, c[0x0][0x38c] ;  /* 0x00007180ff0477ac */ /* 0x000e620008000800 */
[----:B------:R-:W2:Y:S01]  /*0150*/  LDCU.64 UR6, c[0x0][0x358] ;  /* 0x00006b00ff0677ac */ /* 0x000ea20008000a00 */
[C---:B-1----:R-:W-:Y:S01]  /*0160*/  IMAD R3, R0.reuse, UR4, RZ ;  /* 0x0000000400037c24 */ /* 0x042fe2000f8e02ff */
[----:B------:R-:W1:Y:S03]  /*0170*/  LDCU UR4, c[0x0][0x398] ;  /* 0x00007300ff0477ac */ /* 0x000e660008000800 */
[----:B0-----:R-:W-:Y:S02]  /*0180*/  IMAD.WIDE R10, R3, 0x4, R10 ;  /* 0x00000004030a7825 */ /* 0x001fe400078e020a */
[----:B------:R-:W0:Y:S03]  /*0190*/  LDC.64 R2, c[0x0][0x3a0] ;  /* 0x0000e800ff027b82 */ /* 0x000e260000000a00 */
[----:B--2---:R-:W2:Y:S01]  /*01a0*/  LDG.E R8, desc[UR6][R10.64+0x18] ;  /* 0x000018060a087981 */ /* 0x004ea2000c1e1900 */
[----:B------:R-:W-:Y:S01]  /*01b0*/  IMAD R5, R0, UR9, R5 ;  /* 0x0000000900057c24 */ /* 0x000fe2000f8e0205 */
[----:B------:R-:W-:Y:S02]  /*01c0*/  BSSY.RECONVERGENT B0, `(.L_x_0) ;  /* 0x0000073000007945 */ /* 0x000fe40003800200 */
[----:B------:R-:W5:Y:S01]  /*01d0*/  LDG.E R7, desc[UR6][R10.64] ;  /* 0x000000060a077981 */ /* 0x000f62000c1e1900 */
[----:B------:R-:W-:-:S03]  /*01e0*/  IMAD R5, R5, UR10, R4 ;  /* 0x0000000a05057c24 */ /* 0x000fc6000f8e0204 */
[----:B------:R3:W5:Y:S01]  /*01f0*/  LDG.E R6, desc[UR6][R10.64+0x4] ;  /* 0x000004060a067981 */ /* 0x000762000c1e1900 */
[----:B-1----:R-:W-:-:S04]  /*0200*/  IMAD R5, R5, UR4, RZ ;  /* 0x0000000405057c24 */ /* 0x002fc8000f8e02ff */
[----:B0-----:R-:W-:-:S05]  /*0210*/  IMAD.WIDE R2, R5, 0x4, R2 ;  /* 0x0000000405027825 */ /* 0x001fca00078e0202 */
[----:B------:R0:W5:Y:S04]  /*0220*/  LDG.E R5, desc[UR6][R2.64] ;  /* 0x0000000602057981 */ /* 0x000168000c1e1900 */
[----:B------:R0:W5:Y:S01]  /*0230*/  LDG.E R4, desc[UR6][R2.64+0x4] ;  /* 0x0000040602047981 */ /* 0x000162000c1e1900 */
[----:B--2---:R-:W-:-:S06]  /*0240*/  FMUL R0, R8, 0.63661974668502807617 ;  /* 0x3f22f98308007820 */ /* 0x004fcc0000400000 */
[----:B------:R-:W1:Y:S01]  /*0250*/  F2I.NTZ R0, R0 ;  /* 0x0000000000007305 */ /* 0x000e620000203100 */
[----:B------:R-:W-:Y:S02]  /*0260*/  FSETP.GE.AND P0, PT, |R8|, 105615, PT ;  /* 0x47ce47800800780b */ /* 0x000fe40003f06200 */
[----:B-1----:R-:W-:-:S05]  /*0270*/  I2FP.F32.S32 R9, R0 ;  /* 0x0000000000097245 */ /* 0x002fca0000201400 */
[----:B------:R-:W-:-:S04]  /*0280*/  FFMA R12, R9, -1.5707962512969970703, R8 ;  /* 0xbfc90fda090c7823 */ /* 0x000fc80000000008 */
[----:B------:R-:W-:-:S04]  /*0290*/  FFMA R12, R9, -7.5497894158615963534e-08, R12 ;  /* 0xb3a22168090c7823 */ /* 0x000fc8000000000c */
[----:B------:R-:W-:Y:S01]  /*02a0*/  FFMA R20, R9, -5.3903029534742383927e-15, R12 ;  /* 0xa7c234c509147823 */ /* 0x000fe2000000000c */
[----:B------:R-:W-:Y:S01]  /*02b0*/  IMAD.MOV.U32 R14, RZ, RZ, R0 ;  /* 0x000000ffff0e7224 */ /* 0x000fe200078e0000 */
[----:B------:R-:W-:Y:S02]  /*02c0*/  P2R R9, PR, RZ, 0x1 ;  /* 0x00000001ff097803 */ /* 0x000fe40000000000 */
[----:B---3--:R-:W-:Y:S01]  /*02d0*/  IMAD.MOV.U32 R10, RZ, RZ, R20 ;  /* 0x000000ffff0a7224 */ /* 0x008fe200078e0014 */
[----:B0-----:R-:W-:Y:S06]  /*02e0*/  @!P0 BRA `(.L_x_1) ;  /* 0x0000000400808947 */ /* 0x001fec0003800000 */
[----:B------:R-:W-:-:S13]  /*02f0*/  FSETP.NEU.AND P0, PT, |R8|, +INF , PT ;  /* 0x7f8000000800780b */ /* 0x000fda0003f0d200 */
[----:B------:R-:W-:Y:S01]  /*0300*/  @!P0 FMUL R10, RZ, R8 ;  /* 0x00000008ff0a8220 */ /* 0x000fe20000400000 */
[----:B------:R-:W-:Y:S01]  /*0310*/  @!P0 IMAD.MOV.U32 R0, RZ, RZ, RZ ;  /* 0x000000ffff008224 */ /* 0x000fe200078e00ff */
[----:B------:R-:W-:Y:S06]  /*0320*/  @!P0 BRA `(.L_x_1) ;  /* 0x0000000400708947 */ /* 0x000fec0003800000 */
[----:B------:R-:W-:Y:S02]  /*0330*/  IMAD.SHL.U32 R0, R8, 0x100, RZ ;  /* 0x0000010008007824 */ /* 0x000fe400078e00ff */
[----:B------:R-:W-:Y:S02]  /*0340*/  HFMA2 R22, -RZ, RZ, 0, 0 ;  /* 0x00000000ff167431 */ /* 0x000fe400000001ff */
[----:B------:R-:W-:Y:S01]  /*0350*/  IMAD.MOV.U32 R21, RZ, RZ, RZ ;  /* 0x000000ffff157224 */ /* 0x000fe200078e00ff */
[----:B------:R-:W0:Y:S01]  /*0360*/  LDCU.64 UR8, c[0x4][URZ] ;  /* 0x01000000ff0877ac */ /* 0x000e220008000a00 */
[----:B------:R-:W-:Y:S01]  /*0370*/  LOP3.LUT R0, R0, 0x80000000, RZ, 0xfc, !PT ;  /* 0x8000000000007812 */ /* 0x000fe200078efcff */
[----:B------:R-:W-:Y:S01]  /*0380*/  UMOV UR5, URZ ;  /* 0x000000ff00057c82 */ /* 0x000fe20008000000 */
[----:B------:R-:W-:-:S05]  /*0390*/  UMOV UR4, URZ ;  /* 0x000000ff00047c82 */ /* 0x000fca0008000000 */
.L_x_2:
[----:B0-----:R-:W-:Y:S02]  /*03a0*/  IMAD.U32 R11, RZ, RZ, UR9 ;  /* 0x00000009ff0b7e24 */ /* 0x001fe4000f8e00ff */
[----:B------:R-:W-:-:S05]  /*03b0*/  IMAD.U32 R10, RZ, RZ, UR8 ;  /* 0x00000008ff0a7e24 */ /* 0x000fca000f8e00ff */
[----:B------:R-:W2:Y:S01]  /*03c0*/  LDG.E.CONSTANT R11, desc[UR6][R10.64] ;  /* 0x000000060a0b7981 */ /* 0x000ea2000c1e9900 */
[----:B------:R-:W-:Y:S01]  /*03d0*/  UIADD3 UR4, UPT, UPT, UR4, 0x1, URZ ;  /* 0x0000000104047890 */ /* 0x000fe2000fffe0ff */
[C---:B------:R-:W-:Y:S01]  /*03e0*/  ISETP.EQ.AND P0, PT, R22.reuse, RZ, PT ;  /* 0x000000ff1600720c */ /* 0x040fe20003f02270 */
[----:B------:R-:W-:Y:S01]  /*03f0*/  UIADD3 UR8, UP1, UPT, UR8, 0x4, URZ ;  /* 0x0000000408087890 */ /* 0x000fe2000ff3e0ff */
[C---:B------:R-:W-:Y:S01]  /*0400*/  ISETP.EQ.AND P1, PT, R22.reuse, 0x4, PT ;  /* 0x000000041600780c */ /* 0x040fe20003f22270 */
[----:B------:R-:W-:Y:S01]  /*0410*/  UISETP.NE.AND UP0, UPT, UR4, 0x6, UPT ;  /* 0x000000060400788c */ /* 0x000fe2000bf05270 */
[C---:B------:R-:W-:Y:S01]  /*0420*/  ISETP.EQ.AND P3, PT, R22.reuse, 0xc, PT ;  /* 0x0000000c1600780c */ /* 0x040fe20003f62270 */
[----:B------:R-:W-:Y:S01]  /*0430*/  UIADD3.X UR9, UPT, UPT, URZ, UR9, URZ, UP1, !UPT ;  /* 0x00000009ff097290 */ /* 0x000fe20008ffe4ff */
[C---:B------:R-:W-:Y:S02]  /*0440*/  ISETP.EQ.AND P4, PT, R22.reuse, 0x10, PT ;  /* 0x000000101600780c */ /* 0x040fe40003f82270 */
[----:B------:R-:W-:Y:S01]  /*0450*/  ISETP.EQ.AND P5, PT, R22, 0x14, PT ;  /* 0x000000141600780c */ /* 0x000fe20003fa2270 */
[----:B--2---:R-:W-:-:S03]  /*0460*/  IMAD.WIDE.U32 R12, R11, R0, RZ ;  /* 0x000000000b0c7225 */ /* 0x004fc600078e00ff */
[----:B------:R-:W-:-:S04]  /*0470*/  IADD3 R12, P2, PT, R12, R21, RZ ;  /* 0x000000150c0c7210 */ /* 0x000fc80007f5e0ff */
[----:B------:R-:W-:Y:S01]  /*0480*/  IADD3.X R21, PT, PT, R13, UR5, RZ, P2, !PT ;  /* 0x000000050d157c10 */ /* 0x000fe200097fe4ff */
[--C-:B------:R-:W-:Y:S01]  /*0490*/  @P0 IMAD.MOV.U32 R9, RZ, RZ, R12.reuse ;  /* 0x000000ffff090224 */ /* 0x100fe200078e000c */
[C---:B------:R-:W-:Y:S01]  /*04a0*/  ISETP.EQ.AND P2, PT, R22.reuse, 0x8, PT ;  /* 0x000000081600780c */ /* 0x040fe20003f42270 */
[--C-:B------:R-:W-:Y:S01]  /*04b0*/  @P1 IMAD.MOV.U32 R15, RZ, RZ, R12.reuse ;  /* 0x000000ffff0f1224 */ /* 0x100fe200078e000c */
[----:B------:R-:W-:Y:S01]  /*04c0*/  @P3 MOV R17, R12 ;  /* 0x0000000c00113202 */ /* 0x000fe20000000f00 */
[--C-:B------:R-:W-:Y:S02]  /*04d0*/  @P4 IMAD.MOV.U32 R18, RZ, RZ, R12.reuse ;  /* 0x000000ffff124224 */ /* 0x100fe400078e000c */
[----:B------:R-:W-:Y:S02]  /*04e0*/  @P5 IMAD.MOV.U32 R19, RZ, RZ, R12 ;  /* 0x000000ffff135224 */ /* 0x000fe400078e000c */
[----:B------:R-:W-:-:S06]  /*04f0*/  VIADD R22, R22, 0x4 ;  /* 0x0000000416167836 */ /* 0x000fcc0000000000 */
[----:B------:R-:W-:Y:S01]  /*0500*/  @P2 IMAD.MOV.U32 R16, RZ, RZ, R12 ;  /* 0x000000ffff102224 */ /* 0x000fe200078e000c */
[----:B------:R-:W-:Y:S06]  /*0510*/  BRA.U UP0, `(.L_x_2) ;  /* 0xfffffffd00a07547 */ /* 0x000fec000b83ffff */
[----:B------:R-:W-:Y:S01]  /*0520*/  SHF.R.U32.HI R10, RZ, 0x17, R8 ;  /* 0x00000017ff0a7819 */ /* 0x000fe20000011608 */
[----:B------:R-:W-:Y:S03]  /*0530*/  BSSY.RECONVERGENT B1, `(.L_x_3) ;  /* 0x0000029000017945 */ /* 0x000fe60003800200 */
[C---:B------:R-:W-:Y:S02]  /*0540*/  LOP3.LUT R0, R10.reuse, 0xe0, RZ, 0xc0, !PT ;  /* 0x000000e00a007812 */ /* 0x040fe400078ec0ff */
[----:B------:R-:W-:-:S03]  /*0550*/  LOP3.LUT P6, RZ, R10, 0x1f, RZ, 0xc0, !PT ;  /* 0x0000001f0aff7812 */ /* 0x000fc600078cc0ff */
[----:B------:R-:W-:-:S05]  /*0560*/  VIADD R0, R0, 0xffffff80 ;  /* 0xffffff8000007836 */ /* 0x000fca0000000000 */
[----:B------:R-:W-:-:S05]  /*0570*/  SHF.R.U32.HI R0, RZ, 0x5, R0 ;  /* 0x00000005ff007819 */ /* 0x000fca0000011600 */
[----:B------:R-:W-:-:S05]  /*0580*/  IMAD.U32 R22, R0, -0x4, RZ ;  /* 0xfffffffc00167824 */ /* 0x000fca00078e00ff */
[C---:B------:R-:W-:Y:S02]  /*0590*/  ISETP.EQ.AND P3, PT, R22.reuse, -0x18, PT ;  /* 0xffffffe81600780c */ /* 0x040fe40003f62270 */
[C---:B------:R-:W-:Y:S02]  /*05a0*/  ISETP.EQ.AND P4, PT, R22.reuse, -0x14, PT ;  /* 0xffffffec1600780c */ /* 0x040fe40003f82270 */
[C---:B------:R-:W-:Y:S02]  /*05b0*/  ISETP.EQ.AND P0, PT, R22.reuse, -0x10, PT ;  /* 0xfffffff01600780c */ /* 0x040fe40003f02270 */
[C---:B------:R-:W-:Y:S02]  /*05c0*/  ISETP.EQ.AND P1, PT, R22.reuse, -0xc, PT ;  /* 0xfffffff41600780c */ /* 0x040fe40003f22270 */
[C---:B------:R-:W-:Y:S02]  /*05d0*/  ISETP.EQ.AND P2, PT, R22.reuse, -0x8, PT ;  /* 0xfffffff81600780c */ /* 0x040fe40003f42270 */
[----:B------:R-:W-:-:S03]  /*05e0*/  ISETP.EQ.AND P5, PT, R22, 0x4, PT ;  /* 0x000000041600780c */ /* 0x000fc60003fa2270 */
[----:B------:R-:W-:Y:S02]  /*05f0*/  @P3 MOV R0, R9 ;  /* 0x0000000900003202 */ /* 0x000fe40000000f00 */
[----:B------:R-:W-:Y:S01]  /*0600*/  @P4 IMAD.MOV.U32 R11, RZ, RZ, R9 ;  /* 0x000000ffff0b4224 */ /* 0x000fe200078e0009 */
[C---:B------:R-:W-:Y:S01]  /*0610*/  ISETP.EQ.AND P3, PT, R22.reuse, -0x4, PT ;  /* 0xfffffffc1600780c */ /* 0x040fe20003f62270 */
[--C-:B------:R-:W-:Y:S01]  /*0620*/  @P4 IMAD.MOV.U32 R0, RZ, RZ, R15.reuse ;  /* 0x000000ffff004224 */ /* 0x100fe200078e000f */
[----:B------:R-:W-:Y:S01]  /*0630*/  ISETP.EQ.AND P4, PT, R22, RZ, PT ;  /* 0x000000ff1600720c */ /* 0x000fe20003f82270 */
[----:B------:R-:W-:Y:S01]  /*0640*/  @P0 IMAD.MOV.U32 R11, RZ, RZ, R15 ;  /* 0x000000ffff0b0224 */ /* 0x000fe200078e000f */
[----:B------:R-:W-:Y:S01]  /*0650*/  @P1 MOV R11, R16 ;  /* 0x00000010000b1202 */ /* 0x000fe20000000f00 */
[----:B------:R-:W-:Y:S02]  /*0660*/  @P2 IMAD.MOV.U32 R11, RZ, RZ, R17 ;  /* 0x000000ffff0b2224 */ /* 0x000fe400078e0011 */
[----:B------:R-:W-:-:S02]  /*0670*/  @P0 IMAD.MOV.U32 R0, RZ, RZ, R16 ;  /* 0x000000ffff000224 */ /* 0x000fc400078e0010 */
[----:B------:R-:W-:Y:S02]  /*0680*/  @P1 IMAD.MOV.U32 R0, RZ, RZ, R17 ;  /* 0x000000ffff001224 */ /* 0x000fe400078e0011 */
[--C-:B------:R-:W-:Y:S02]  /*0690*/  @P2 IMAD.MOV.U32 R0, RZ, RZ, R18.reuse ;  /* 0x000000ffff002224 */ /* 0x100fe400078e0012 */
[----:B------:R-:W-:Y:S01]  /*06a0*/  @P3 IMAD.MOV.U32 R11, RZ, RZ, R18 ;  /* 0x000000ffff0b3224 */ /* 0x000fe200078e0012 */
[----:B------:R-:W-:Y:S01]  /*06b0*/  @P3 MOV R0, R19 ;  /* 0x0000001300003202 */ /* 0x000fe20000000f00 */
[----:B------:R-:W-:Y:S02]  /*06c0*/  @P4 IMAD.MOV.U32 R11, RZ, RZ, R19 ;  /* 0x000000ffff0b4224 */ /* 0x000fe400078e0013 */
[--C-:B------:R-:W-:Y:S02]  /*06d0*/  @P5 IMAD.MOV.U32 R11, RZ, RZ, R21.reuse ;  /* 0x000000ffff0b5224 */ /* 0x100fe400078e0015 */
[----:B------:R-:W-:-:S02]  /*06e0*/  @P4 IMAD.MOV.U32 R0, RZ, RZ, R21 ;  /* 0x000000ffff004224 */ /* 0x000fc400078e0015 */
[----:B------:R-:W-:Y:S01]  /*06f0*/  IMAD.MOV.U32 R12, RZ, RZ, R11 ;  /* 0x000000ffff0c7224 */ /* 0x000fe200078e000b */
[----:B------:R-:W-:Y:S06]  /*0700*/  @!P6 BRA `(.L_x_4) ;  /* 0x00000000002ce947 */ /* 0x000fec0003800000 */
[----:B------:R-:W-:Y:S01]  /*0710*/  @P0 MOV R13, R9 ;  /* 0x00000009000d0202 */ /* 0x000fe20000000f00 */
[----:B------:R-:W-:Y:S01]  /*0720*/  @P1 IMAD.MOV.U32 R13, RZ, RZ, R15 ;  /* 0x000000ffff0d1224 */ /* 0x000fe200078e000f */
[----:B------:R-:W-:Y:S01]  /*0730*/  ISETP.EQ.AND P0, PT, R22, 0x8, PT ;  /* 0x000000081600780c */ /* 0x000fe20003f02270 */
[----:B------:R-:W-:Y:S01]  /*0740*/  @P2 IMAD.MOV.U32 R13, RZ, RZ, R16 ;  /* 0x000000ffff0d2224 */ /* 0x000fe200078e0010 */
[----:B------:R-:W-:Y:S01]  /*0750*/  LOP3.LUT R11, R10, 0x1f, RZ, 0xc0, !PT ;  /* 0x0000001f0a0b7812 */ /* 0x000fe200078ec0ff */
[----:B------:R-:W-:Y:S02]  /*0760*/  @P3 IMAD.MOV.U32 R13, RZ, RZ, R17 ;  /* 0x000000ffff0d3224 */ /* 0x000fe400078e0011 */
[----:B------:R-:W-:Y:S01]  /*0770*/  @P4 IMAD.MOV.U32 R13, RZ, RZ, R18 ;  /* 0x000000ffff0d4224 */ /* 0x000fe200078e0012 */
[----:B------:R-:W-:Y:S02]  /*0780*/  @P5 MOV R13, R19 ;  /* 0x00000013000d5202 */ /* 0x000fe40000000f00 */
[----:B------:R-:W-:-:S05]  /*0790*/  SHF.L.W.U32.HI R0, R12, R11, R0 ;  /* 0x0000000b0c007219 */ /* 0x000fca0000010e00 */
[----:B------:R-:W-:-:S05]  /*07a0*/  @P0 IMAD.MOV.U32 R13, RZ, RZ, R21 ;  /* 0x000000ffff0d0224 */ /* 0x000fca00078e0015 */
[----:B------:R-:W-:-:S07]  /*07b0*/  SHF.L.W.U32.HI R12, R13, R11, R12 ;  /* 0x0000000b0d0c7219 */ /* 0x000fce0000010e0c */
.L_x_4:
[----:B------:R-:W-:Y:S05]  /*07c0*/  BSYNC.RECONVERGENT B1 ;  /* 0x0000000000017941 */ /* 0x000fea0003800200 */
.L_x_3:
[C---:B------:R-:W-:Y:S01]  /*07d0*/  SHF.L.W.U32.HI R21, R12.reuse, 0x2, R0 ;  /* 0x000000020c157819 */ /* 0x040fe20000010e00 */
[----:B------:R-:W-:Y:S01]  /*07e0*/  IMAD.SHL.U32 R10, R12, 0x4, RZ ;  /* 0x000000040c0a7824 */ /* 0x000fe200078e00ff */
[----:B------:R-:W-:Y:S01]  /*07f0*/  UMOV UR4, 0x54442d19 ;  /* 0x54442d1900047882 */ /* 0x000fe20000000000 */
[----:B------:R-:W-:Y:S01]  /*0800*/  UMOV UR5, 0x3bf921fb ;  /* 0x3bf921fb00057882 */ /* 0x000fe20000000000 */
[----:B------:R-:W-:Y:S02]  /*0810*/  SHF.R.S32.HI R11, RZ, 0x1f, R21 ;  /* 0x0000001fff0b7819 */ /* 0x000fe40000011415 */
[----:B------:R-:W-:Y:S02]  /*0820*/  ISETP.GE.AND P0, PT, R8, RZ, PT ;  /* 0x000000ff0800720c */ /* 0x000fe40003f06270 */
[C---:B------:R-:W-:Y:S02]  /*0830*/  LOP3.LUT R10, R11.reuse, R10, RZ, 0x3c, !PT ;  /* 0x0000000a0b0a7212 */ /* 0x040fe400078e3cff */
[----:B------:R-:W-:-:S02]  /*0840*/  LOP3.LUT R11, R11, R21, RZ, 0x3c, !PT ;  /* 0x000000150b0b7212 */ /* 0x000fc400078e3cff */
[----:B------:R-:W-:Y:S02]  /*0850*/  SHF.R.U32.HI R0, RZ, 0x1e, R0 ;  /* 0x0000001eff007819 */ /* 0x000fe40000011600 */
[C---:B------:R-:W-:Y:S02]  /*0860*/  LOP3.LUT R22, R21.reuse, R8, RZ, 0x3c, !PT ;  /* 0x0000000815167212 */ /* 0x040fe400078e3cff */
[----:B------:R-:W0:Y:S01]  /*0870*/  I2F.F64.S64 R10, R10 ;  /* 0x0000000a000a7312 */ /* 0x000e220000301c00 */
[----:B------:R-:W-:Y:S02]  /*0880*/  LEA.HI R0, R21, R0, RZ, 0x1 ;  /* 0x0000000015007211 */ /* 0x000fe400078f08ff */
[----:B------:R-:W-:-:S03]  /*0890*/  ISETP.GE.AND P1, PT, R22, RZ, PT ;  /* 0x000000ff1600720c */ /* 0x000fc60003f26270 */
[----:B------:R-:W-:-:S04]  /*08a0*/  IMAD.MOV R21, RZ, RZ, -R0 ;  /* 0x000000ffff157224 */ /* 0x000fc800078e0a00 */
[----:B------:R-:W-:Y:S01]  /*08b0*/  @!P0 IMAD.MOV.U32 R0, RZ, RZ, R21 ;  /* 0x000000ffff008224 */ /* 0x000fe200078e0015 */
[----:B0-----:R-:W-:-:S10]  /*08c0*/  DMUL R12, R10, UR4 ;  /* 0x000000040a0c7c28 */ /* 0x001fd40008000000 */
[----:B------:R-:W0:Y:S02]  /*08d0*/  F2F.F32.F64 R12, R12 ;  /* 0x0000000c000c7310 */ /* 0x000e240000301000 */
[----:B0-----:R-:W-:-:S07]  /*08e0*/  FSEL R10, -R12, R12, !P1 ;  /* 0x0000000c0c0a7208 */ /* 0x001fce0004800100 */
.L_x_1:
[----:B------:R-:W-:Y:S05]  /*08f0*/  BSYNC.RECONVERGENT B0 ;  /* 0x0000000000007941 */ /* 0x000fea0003800200 */
.L_x_0:
[----:B------:R-:W-:Y:S01]  /*0900*/  MOV R22, 0x37cbac00 ;  /* 0x37cbac0000167802 */ /* 0x000fe20000000f00 */
[----:B------:R-:W-:Y:S01]  /*0910*/  FMUL R11, R10, R10 ;  /* 0x0000000a0a0b7220 */ /* 0x000fe20000400000 */
[----:B------:R-:W-:Y:S01]  /*0920*/  LOP3.LUT R13, R0, 0x1, RZ, 0xc0, !PT ;  /* 0x00000001000d7812 */ /* 0x000fe200078ec0ff */
[----:B------:R-:W-:Y:S01]  /*0930*/  IMAD.MOV.U32 R24, RZ, RZ, 0x3c0885e4 ;  /* 0x3c0885e4ff187424 */ /* 0x000fe200078e00ff */
[----:B------:R-:W-:Y:S01]  /*0940*/  FSETP.GE.AND P2, PT, |R8|, 105615, PT ;  /* 0x47ce47800800780b */ /* 0x000fe20003f46200 */
[----:B------:R-:W-:Y:S01]  /*0950*/  FFMA R12, R11, R22, -0.0013887860113754868507 ;  /* 0xbab607ed0b0c7423 */ /* 0x000fe20000000016 */
[----:B------:R-:W-:Y:S01]  /*0960*/  ISETP.NE.U32.AND P0, PT, R13, 0x1, PT ;  /* 0x000000010d00780c */ /* 0x000fe20003f05070 */
[----:B------:R-:W-:Y:S01]  /*0970*/  VIADD R0, R0, 0x1 ;  /* 0x0000000100007836 */ /* 0x000fe20000000000 */
[----:B------:R-:W-:Y:S01]  /*0980*/  BSSY.RECONVERGENT B0, `(.L_x_5) ;  /* 0x000006b000007945 */ /* 0x000fe20003800200 */
[----:B------:R-:W-:Y:S01]  /*0990*/  IMAD.MOV.U32 R13, RZ, RZ, 0x3e2aaaa8 ;  /* 0x3e2aaaa8ff0d7424 */ /* 0x000fe200078e00ff */
[----:B------:R-:W-:-:S02]  /*09a0*/  FSEL R12, R12, -0.00019574658654164522886, P0 ;  /* 0xb94d41530c0c7808 */ /* 0x000fc40000000000 */
[----:B------:R-:W-:Y:S02]  /*09b0*/  FSEL R24, R24, 0.041666727513074874878, !P0 ;  /* 0x3d2aaabb18187808 */ /* 0x000fe40004000000 */
[----:B------:R-:W-:Y:S02]  /*09c0*/  LOP3.LUT P1, RZ, R0, 0x2, RZ, 0xc0, !PT ;  /* 0x0000000200ff7812 */ /* 0x000fe4000782c0ff */
[----:B------:R-:W-:Y:S01]  /*09d0*/  FSEL R0, R10, 1, !P0 ;  /* 0x3f8000000a007808 */ /* 0x000fe20004000000 */
[----:B------:R-:W-:Y:S01]  /*09e0*/  FFMA R12, R11, R12, R24 ;  /* 0x0000000c0b0c7223 */ /* 0x000fe20000000018 */
[----:B------:R-:W-:-:S03]  /*09f0*/  FSEL R13, -R13, -0.4999999701976776123, !P0 ;  /* 0xbeffffff0d0d7808 */ /* 0x000fc60004000100 */
[C---:B------:R-:W-:Y:S02]  /*0a00*/  FFMA R21, R11.reuse, R0, RZ ;  /* 0x000000000b157223 */ /* 0x040fe400000000ff */
[----:B------:R-:W-:-:S04]  /*0a10*/  FFMA R12, R11, R12, R13 ;  /* 0x0000000c0b0c7223 */ /* 0x000fc8000000000d */
[----:B------:R-:W-:-:S04]  /*0a20*/  FFMA R21, R21, R12, R0 ;  /* 0x0000000c15157223 */ /* 0x000fc80000000000 */
[----:B------:R-:W-:Y:S01]  /*0a30*/  @P1 FADD R21, RZ, -R21 ;  /* 0x80000015ff151221 */ /* 0x000fe20000000000 */
[----:B------:R-:W-:Y:S06]  /*0a40*/  @!P2 BRA `(.L_x_6) ;  /* 0x000000040078a947 */ /* 0x000fec0003800000 */
[----:B------:R-:W-:-:S13]  /*0a50*/  FSETP.NEU.AND P0, PT, |R8|, +INF , PT ;  /* 0x7f8000000800780b */ /* 0x000fda0003f0d200 */
[----:B------:R-:W-:Y:S01]  /*0a60*/  @!P0 FMUL R20, RZ, R8 ;  /* 0x00000008ff148220 */ /* 0x000fe20000400000 */
[----:B------:R-:W-:Y:S01]  /*0a70*/  @!P0 IMAD.MOV.U32 R14, RZ, RZ, RZ ;  /* 0x000000ffff0e8224 */ /* 0x000fe200078e00ff */
[----:B------:R-:W-:Y:S06]  /*0a80*/  @!P0 BRA `(.L_x_6) ;  /* 0x0000000400688947 */ /* 0x000fec0003800000 */
[----:B------:R-:W-:Y:S01]  /*0a90*/  SHF.L.U32 R0, R8, 0x8, RZ ;  /* 0x0000000808007819 */ /* 0x000fe200000006ff */
[----:B------:R-:W-:Y:S01]  /*0aa0*/  IMAD.MOV.U32 R23, RZ, RZ, RZ ;  /* 0x000000ffff177224 */ /* 0x000fe200078e00ff */
[----:B------:R-:W0:Y:S01]  /*0ab0*/  LDCU.64 UR8, c[0x4][URZ] ;  /* 0x01000000ff0877ac */ /* 0x000e220008000a00 */
[----:B------:R-:W-:Y:S01]  /*0ac0*/  IMAD.MOV.U32 R14, RZ, RZ, RZ ;  /* 0x000000ffff0e7224 */ /* 0x000fe200078e00ff */
[----:B------:R-:W-:Y:S01]  /*0ad0*/  LOP3.LUT R25, R0, 0x80000000, RZ, 0xfc, !PT ;  /* 0x8000000000197812 */ /* 0x000fe200078efcff */
[----:B------:R-:W-:Y:S01]  /*0ae0*/  UMOV UR5, URZ ;  /* 0x000000ff00057c82 */ /* 0x000fe20008000000 */
[----:B------:R-:W-:-:S05]  /*0af0*/  UMOV UR4, URZ ;  /* 0x000000ff00047c82 */ /* 0x000fca0008000000 */
.L_x_7:
        /* <DEDUP_REMOVED lines=11> */
[----:B------:R-:W-:-:S02]  /*0bb0*/  ISETP.EQ.AND P4, PT, R14, 0x10, PT ;  /* 0x000000100e00780c */ /* 0x000fc40003f82270 */
[C---:B------:R-:W-:Y:S01]  /*0bc0*/  ISETP.EQ.AND P5, PT, R14.reuse, 0x14, PT ;  /* 0x000000140e00780c */ /* 0x040fe20003fa2270 */
[----:B------:R-:W-:Y:S02]  /*0bd0*/  VIADD R14, R14, 0x4 ;  /* 0x000000040e0e7836 */ /* 0x000fe40000000000 */
[----:B--2---:R-:W-:-:S03]  /*0be0*/  IMAD.WIDE.U32 R12, R10, R25, RZ ;  /* 0x000000190a0c7225 */ /* 0x004fc600078e00ff */
[----:B------:R-:W-:-:S04]  /*0bf0*/  IADD3 R0, P6, PT, R12, R23, RZ ;  /* 0x000000170c007210 */ /* 0x000fc80007fde0ff */
[----:B------:R-:W-:Y:S01]  /*0c00*/  IADD3.X R23, PT, PT, R13, UR5, RZ, P6, !PT ;  /* 0x000000050d177c10 */ /* 0x000fe2000b7fe4ff */
[--C-:B------:R-:W-:Y:S01]  /*0c10*/  @P1 IMAD.MOV.U32 R15, RZ, RZ, R0.reuse ;  /* 0x000000ffff0f1224 */ /* 0x100fe200078e0000 */
[-C--:B------:R-:W-:Y:S01]  /*0c20*/  @P0 MOV R9, R0.reuse ;  /* 0x0000000000090202 */ /* 0x080fe20000000f00 */
[--C-:B------:R-:W-:Y:S01]  /*0c30*/  @P2 IMAD.MOV.U32 R16, RZ, RZ, R0.reuse ;  /* 0x000000ffff102224 */ /* 0x100fe200078e0000 */
[----:B------:R-:W-:Y:S01]  /*0c40*/  @P5 MOV R19, R0 ;  /* 0x0000000000135202 */ /* 0x000fe20000000f00 */
[--C-:B------:R-:W-:Y:S02]  /*0c50*/  @P3 IMAD.MOV.U32 R17, RZ, RZ, R0.reuse ;  /* 0x000000ffff113224 */ /* 0x100fe400078e0000 */
        /* <DEDUP_REMOVED lines=14> */
[----:B------:R-:W-:-:S03]  /*0d40*/  ISETP.EQ.AND P5, PT, R12, RZ, PT ;  /* 0x000000ff0c00720c */ /* 0x000fc60003fa2270 */
[----:B------:R-:W-:Y:S01]  /*0d50*/  @P3 IMAD.MOV.U32 R0, RZ, RZ, R9 ;  /* 0x000000ffff003224 */ /* 0x000fe200078e0009 */
[C---:B------:R-:W-:Y:S01]  /*0d60*/  ISETP.EQ.AND P3, PT, R12.reuse, -0x4, PT ;  /* 0xfffffffc0c00780c */ /* 0x040fe20003f62270 */
[--C-:B------:R-:W-:Y:S01]  /*0d70*/  @P4 IMAD.MOV.U32 R0, RZ, RZ, R15.reuse ;  /* 0x000000ffff004224 */ /* 0x100fe200078e000f */
[----:B------:R-:W-:Y:S01]  /*0d80*/  @P4 MOV R10, R9 ;  /* 0x00000009000a4202 */ /* 0x000fe20000000f00 */
[----:B------:R-:W-:Y:S01]  /*0d90*/  @P2 IMAD.MOV.U32 R10, RZ, RZ, R15 ;  /* 0x000000ffff0a2224 */ /* 0x000fe200078e000f */
[----:B------:R-:W-:Y:S01]  /*0da0*/  ISETP.EQ.AND P4, PT, R12, 0x4, PT ;  /* 0x000000040c00780c */ /* 0x000fe20003f82270 */
[--C-:B------:R-:W-:Y:S01]  /*0db0*/  @P2 IMAD.MOV.U32 R0, RZ, RZ, R16.reuse ;  /* 0x000000ffff002224 */ /* 0x100fe200078e0010 */
[----:B------:R-:W-:Y:S01]  /*0dc0*/  @P1 MOV R0, R17 ;  /* 0x0000001100001202 */ /* 0x000fe20000000f00 */
[----:B------:R-:W-:Y:S02]  /*0dd0*/  @P1 IMAD.MOV.U32 R10, RZ, RZ, R16 ;  /* 0x000000ffff0a1224 */ /* 0x000fe400078e0010 */
[----:B------:R-:W-:-:S02]  /*0de0*/  @P0 IMAD.MOV.U32 R10, RZ, RZ, R17 ;  /* 0x000000ffff0a0224 */ /* 0x000fc400078e0011 */
[--C-:B------:R-:W-:Y:S02]  /*0df0*/  @P0 IMAD.MOV.U32 R0, RZ, RZ, R18.reuse ;  /* 0x000000ffff000224 */ /* 0x100fe400078e0012 */
[----:B------:R-:W-:Y:S01]  /*0e00*/  @P3 IMAD.MOV.U32 R10, RZ, RZ, R18 ;  /* 0x000000ffff0a3224 */ /* 0x000fe200078e0012 */
[----:B------:R-:W-:Y:S01]  /*0e10*/  @P5 MOV R10, R19 ;  /* 0x00000013000a5202 */ /* 0x000fe20000000f00 */
[----:B------:R-:W-:Y:S02]  /*0e20*/  @P3 IMAD.MOV.U32 R0, RZ, RZ, R19 ;  /* 0x000000ffff003224 */ /* 0x000fe400078e0013 */
[--C-:B------:R-:W-:Y:S02]  /*0e30*/  @P5 IMAD.MOV.U32 R0, RZ, RZ, R23.reuse ;  /* 0x000000ffff005224 */ /* 0x100fe400078e0017 */
[----:B------:R-:W-:Y:S01]  /*0e40*/  @P4 IMAD.MOV.U32 R10, RZ, RZ, R23 ;  /* 0x000000ffff0a4224 */ /* 0x000fe200078e0017 */
[----:B------:R-:W-:Y:S06]  /*0e50*/  @!P6 BRA `(.L_x_9) ;  /* 0x000000000028e947 */ /* 0x000fec0003800000 */
[----:B------:R-:W-:Y:S01]  /*0e60*/  @P1 IMAD.MOV.U32 R9, RZ, RZ, R15 ;  /* 0x000000ffff091224 */ /* 0x000fe200078e000f */
[----:B------:R-:W-:Y:S01]  /*0e70*/  LOP3.LUT R11, R11, 0x1f, RZ, 0xc0, !PT ;  /* 0x0000001f0b0b7812 */ /* 0x000fe200078ec0ff */
[----:B------:R-:W-:Y:S01]  /*0e80*/  @P0 IMAD.MOV.U32 R9, RZ, RZ, R16 ;  /* 0x000000ffff090224 */ /* 0x000fe200078e0010 */
[----:B------:R-:W-:Y:S02]  /*0e90*/  ISETP.EQ.AND P0, PT, R12, 0x8, PT ;  /* 0x000000080c00780c */ /* 0x000fe40003f02270 */
[----:B------:R-:W-:Y:S01]  /*0ea0*/  @P3 MOV R9, R17 ;  /* 0x0000001100093202 */ /* 0x000fe20000000f00 */
[----:B------:R-:W-:Y:S01]  /*0eb0*/  @P5 IMAD.MOV.U32 R9, RZ, RZ, R18 ;  /* 0x000000ffff095224 */ /* 0x000fe200078e0012 */
[----:B------:R-:W-:Y:S01]  /*0ec0*/  SHF.L.W.U32.HI R0, R10, R11, R0 ;  /* 0x0000000b0a007219 */ /* 0x000fe20000010e00 */
[----:B------:R-:W-:-:S08]  /*0ed0*/  @P4 IMAD.MOV.U32 R9, RZ, RZ, R19 ;  /* 0x000000ffff094224 */ /* 0x000fd000078e0013 */
[----:B------:R-:W-:-:S05]  /*0ee0*/  @P0 IMAD.MOV.U32 R9, RZ, RZ, R23 ;  /* 0x000000ffff090224 */ /* 0x000fca00078e0017 */
[----:B------:R-:W-:-:S07]  /*0ef0*/  SHF.L.W.U32.HI R10, R9, R11, R10 ;  /* 0x0000000b090a7219 */ /* 0x000fce0000010e0a */
.L_x_9:
[----:B------:R-:W-:Y:S05]  /*0f00*/  BSYNC.RECONVERGENT B1 ;  /* 0x0000000000017941 */ /* 0x000fea0003800200 */
.L_x_8:
        /* <DEDUP_REMOVED lines=9> */
[----:B------:R-:W0:Y:S01]  /*0fa0*/  I2F.F64.S64 R10, R12 ;  /* 0x0000000c000a7312 */ /* 0x000e220000301c00 */
[C---:B------:R-:W-:Y:S02]  /*0fb0*/  LOP3.LUT R8, R9.reuse, R8, RZ, 0x3c, !PT ;  /* 0x0000000809087212 */ /* 0x040fe400078e3cff */
[----:B------:R-:W-:Y:S02]  /*0fc0*/  LEA.HI R14, R9, R0, RZ, 0x1 ;  /* 0x00000000090e7211 */ /* 0x000fe400078f08ff */
[----:B------:R-:W-:Y:S02]  /*0fd0*/  ISETP.GE.AND P0, PT, R8, RZ, PT ;  /* 0x000000ff0800720c */ /* 0x000fe40003f06270 */
[----:B------:R-:W-:-:S05]  /*0fe0*/  IADD3 R0, PT, PT, -R14, RZ, RZ ;  /* 0x000000ff0e007210 */ /* 0x000fca0007ffe1ff */
[----:B------:R-:W-:Y:S01]  /*0ff0*/  @!P1 IMAD.MOV.U32 R14, RZ, RZ, R0 ;  /* 0x000000ffff0e9224 */ /* 0x000fe200078e0000 */
[----:B0-----:R-:W-:-:S10]  /*1000*/  DMUL R10, R10, UR4 ;  /* 0x000000040a0a7c28 */ /* 0x001fd40008000000 */
[----:B------:R-:W0:Y:S02]  /*1010*/  F2F.F32.F64 R10, R10 ;  /* 0x0000000a000a7310 */ /* 0x000e240000301000 */
[----:B0-----:R-:W-:-:S07]  /*1020*/  FSEL R20, -R10, R10, !P0 ;  /* 0x0000000a0a147208 */ /* 0x001fce0004000100 */
.L_x_6:
[----:B------:R-:W-:Y:S05]  /*1030*/  BSYNC.RECONVERGENT B0 ;  /* 0x0000000000007941 */ /* 0x000fea0003800200 */
.L_x_5:
[----:B------:R-:W-:Y:S01]  /*1040*/  FMUL R9, R20, R20 ;  /* 0x0000001414097220 */ /* 0x000fe20000400000 */
[C---:B------:R-:W-:Y:S01]  /*1050*/  LOP3.LUT R0, R14.reuse, 0x1, RZ, 0xc0, !PT ;  /* 0x000000010e007812 */ /* 0x040fe200078ec0ff */
[----:B------:R-:W-:Y:S01]  /*1060*/  IMAD.MOV.U32 R8, RZ, RZ, 0x3d2aaabb ;  /* 0x3d2aaabbff087424 */ /* 0x000fe200078e00ff */
[----:B------:R-:W-:Y:S01]  /*1070*/  LOP3.LUT P1, RZ, R14, 0x2, RZ, 0xc0, !PT ;  /* 0x000000020eff7812 */ /* 0x000fe2000782c0ff */
[----:B------:R-:W-:Y:S01]  /*1080*/  FFMA R22, R9, R22, -0.0013887860113754868507 ;  /* 0xbab607ed09167423 */ /* 0x000fe20000000016 */
[----:B------:R-:W-:Y:S01]  /*1090*/  ISETP.NE.U32.AND P0, PT, R0, 0x1, PT ;  /* 0x000000010000780c */ /* 0x000fe20003f05070 */
[----:B------:R-:W-:-:S03]  /*10a0*/  IMAD.MOV.U32 R13, RZ, RZ, 0x3effffff ;  /* 0x3effffffff0d7424 */ /* 0x000fc600078e00ff */
[----:B------:R-:W-:Y:S02]  /*10b0*/  FSEL R22, R22, -0.00019574658654164522886, !P0 ;  /* 0xb94d415316167808 */ /* 0x000fe40004000000 */
[----:B------:R-:W-:Y:S02]  /*10c0*/  FSEL R8, R8, 0.0083327032625675201416, !P0 ;  /* 0x3c0885e408087808 */ /* 0x000fe40004000000 */
[----:B------:R-:W-:Y:S02]  /*10d0*/  FSEL R0, R20, 1, P0 ;  /* 0x3f80000014007808 */ /* 0x000fe40000000000 */
[----:B------:R-:W-:Y:S01]  /*10e0*/  FSEL R13, -R13, -0.16666662693023681641, !P0 ;  /* 0xbe2aaaa80d0d7808 */ /* 0x000fe20004000100 */
[C---:B------:R-:W-:Y:S02]  /*10f0*/  FFMA R8, R9.reuse, R22, R8 ;  /* 0x0000001609087223 */ /* 0x040fe40000000008 */
[C---:B------:R-:W-:Y:S02]  /*1100*/  FFMA R11, R9.reuse, R0, RZ ;  /* 0x00000000090b7223 */ /* 0x040fe400000000ff */
[----:B------:R-:W-:-:S04]  /*1110*/  FFMA R8, R9, R8, R13 ;  /* 0x0000000809087223 */ /* 0x000fc8000000000d */
[----:B------:R-:W-:-:S04]  /*1120*/  FFMA R0, R11, R8, R0 ;  /* 0x000000080b007223 */ /* 0x000fc80000000000 */
[----:B------:R-:W-:-:S04]  /*1130*/  @P1 FADD R0, RZ, -R0 ;  /* 0x80000000ff001221 */ /* 0x000fc80000000000 */
[-C--:B-----5:R-:W-:Y:S01]  /*1140*/  FMUL R8, R4, R0.reuse ;  /* 0x0000000004087220 */ /* 0x0a0fe20000400000 */
[----:B------:R-:W-:-:S03]  /*1150*/  FMUL R9, R5, R0 ;  /* 0x0000000005097220 */ /* 0x000fc60000400000 */
[-C--:B------:R-:W-:Y:S01]  /*1160*/  FFMA R8, R5, R21.reuse, R8 ;  /* 0x0000001505087223 */ /* 0x080fe20000000008 */
[----:B------:R-:W-:-:S03]  /*1170*/  FFMA R9, R4, R21, -R9 ;  /* 0x0000001504097223 */ /* 0x000fc60000000809 */
[----:B------:R-:W-:Y:S01]  /*1180*/  FADD R7, R7, R8 ;  /* 0x0000000807077221 */ /* 0x000fe20000000000 */
[----:B------:R-:W-:-:S04]  /*1190*/  FADD R9, R6, R9 ;  /* 0x0000000906097221 */ /* 0x000fc80000000000 */
[----:B------:R-:W-:Y:S04]  /*11a0*/  STG.E desc[UR6][R2.64], R7 ;  /* 0x0000000702007986 */ /* 0x000fe8000c101906 */
[----:B------:R-:W-:Y:S01]  /*11b0*/  STG.E desc[UR6][R2.64+0x4], R9 ;  /* 0x0000040902007986 */ /* 0x000fe2000c101906 */
[----:B------:R-:W-:Y:S05]  /*11c0*/  EXIT ;  /* 0x000000000000794d */ /* 0x000fea0003800000 */
.L_x_10:
[----:B------:R-:W-:-:S00]  /*11d0*/  BRA `(.L_x_10) ;  /* 0xfffffffc00fc7947 */ /* 0x000fc0000383ffff */
[----:B------:R-:W-:-:S00]  /*11e0*/  NOP ;  /* 0x0000000000007918 */ /* 0x000fc00000000000 */
        /* <DEDUP_REMOVED lines=9> */
.L_x_11:


//--------------------- .nv.global.init           --------------------------
	.section	.nv.global.init,"aw",@progbits
	.align	4
.nv.global.init:
	.type		__cudart_i2opi_f,@object
	.size		__cudart_i2opi_f,(.L_0 - __cudart_i2opi_f)
__cudart_i2opi_f:
        /*0000*/ 	.byte	0x41, 0x90, 0x43, 0x3c, 0x99, 0x95, 0x62, 0xdb, 0xc0, 0xdd, 0x34, 0xf5, 0xd1, 0x57, 0x27, 0xfc
        /*0010*/ 	.byte	0x29, 0x15, 0x44, 0x4e, 0x6e, 0x83, 0xf9, 0xa2
.L_0:


//--------------------- .nv.shared.reserved.0     --------------------------
	.section	.nv.shared.reserved.0,"aw",@nobits
	.weak		__nv_reservedSMEM_offset_0_alias
	.size		__nv_reservedSMEM_offset_0_alias, 0, 64
	.other		__nv_reservedSMEM_offset_0_alias,@"STO_CUDA_RESERVED_SHARED STV_DEFAULT"
__nv_reservedSMEM_offset_0_alias:
	.zero		0
	.zero		64


//--------------------- .nv.constant0._Z25transformTrajectoryKerneliiiiPKfiPf --------------------------
	.section	.nv.constant0._Z25transformTrajectoryKerneliiiiPKfiPf,"a",@progbits
	.sectionflags	@""
	.align	4
.nv.constant0._Z25transformTrajectoryKerneliiiiPKfiPf:
	.zero		936


//--------------------- SYMBOLS --------------------------

	.type		.nv.reservedSmem.offset0,@object
	.size		.nv.reservedSmem.offset0,0x4
